	.headerflags	@"EF_CUDA_TEXMODE_UNIFIED EF_CUDA_64BIT_ADDRESS EF_CUDA_ACCELERATORS EF_CUDA_SM90 EF_CUDA_VIRTUAL_SM(EF_CUDA_SM90)"
	.elftype	@"ET_EXEC"


//--------------------- .nv.info                  --------------------------
	.section	.nv.info,"",@"SHT_CUDA_INFO"
	.align	4


	//----- nvinfo : EIATTR_REGCOUNT
	.align		4
        /*0000*/ 	.byte	0x04, 0x2f
        /*0002*/ 	.short	(.L_2 - .L_1)
	.align		4
.L_1:
        /*0004*/ 	.word	index@(triton_per_fused__native_batch_norm_legit_add_convolution_3)
        /*0008*/ 	.word	0x00000019


	//----- nvinfo : EIATTR_MIN_STACK_SIZE
	.align		4
.L_2:
        /*000c*/ 	.byte	0x04, 0x12
        /*000e*/ 	.short	(.L_4 - .L_3)
	.align		4
.L_3:
        /*0010*/ 	.word	index@(triton_per_fused__native_batch_norm_legit_add_convolution_3)
        /*0014*/ 	.word	0x00000000


	//----- nvinfo : EIATTR_FRAME_SIZE
	.align		4
.L_4:
        /*0018*/ 	.byte	0x04, 0x11
        /*001a*/ 	.short	(.L_6 - .L_5)
	.align		4
.L_5:
        /*001c*/ 	.word	index@(triton_per_fused__native_batch_norm_legit_add_convolution_3)
        /*0020*/ 	.word	0x00000000


	//----- nvinfo : EIATTR_MIN_STACK_SIZE
	.align		4
.L_6:
        /*0024*/ 	.byte	0x04, 0x12
        /*0026*/ 	.short	(.L_8 - .L_7)
	.align		4
.L_7:
        /*0028*/ 	.word	index@(triton_per_fused__native_batch_norm_legit_add_convolution_3)
        /*002c*/ 	.word	0x00000000
.L_8:


//--------------------- .nv.info.triton_per_fused__native_batch_norm_legit_add_convolution_3 --------------------------
	.section	.nv.info.triton_per_fused__native_batch_norm_legit_add_convolution_3,"",@"SHT_CUDA_INFO"
	.sectionflags	@""
	.align	4


	//----- nvinfo : EIATTR_CUDA_API_VERSION
	.align		4
        /*0000*/ 	.byte	0x04, 0x37
        /*0002*/ 	.short	(.L_10 - .L_9)
.L_9:
        /*0004*/ 	.word	0x0000007c


	//----- nvinfo : EIATTR_KPARAM_INFO
	.align		4
.L_10:
        /*0008*/ 	.byte	0x04, 0x17
        /*000a*/ 	.short	(.L_12 - .L_11)
.L_11:
        /*000c*/ 	.word	0x00000000
        /*0010*/ 	.short	0x0007
        /*0012*/ 	.short	0x0034
        /*0014*/ 	.byte	0x00, 0xf0, 0x11, 0x00


	//----- nvinfo : EIATTR_KPARAM_INFO
	.align		4
.L_12:
        /*0018*/ 	.byte	0x04, 0x17
        /*001a*/ 	.short	(.L_14 - .L_13)
.L_13:
        /*001c*/ 	.word	0x00000000
        /*0020*/ 	.short	0x0006
        /*0022*/ 	.short	0x0030
        /*0024*/ 	.byte	0x00, 0xf0, 0x11, 0x00


	//----- nvinfo : EIATTR_KPARAM_INFO
	.align		4
.L_14:
        /*0028*/ 	.byte	0x04, 0x17
        /*002a*/ 	.short	(.L_16 - .L_15)
.L_15:
        /*002c*/ 	.word	0x00000000
        /*0030*/ 	.short	0x0005
        /*0032*/ 	.short	0x0028
        /*0034*/ 	.byte	0x00, 0xf4, 0x21, 0x00


	//----- nvinfo : EIATTR_KPARAM_INFO
	.align		4
.L_16:
        /*0038*/ 	.byte	0x04, 0x17
        /*003a*/ 	.short	(.L_18 - .L_17)
.L_17:
        /*003c*/ 	.word	0x00000000
        /*0040*/ 	.short	0x0004
        /*0042*/ 	.short	0x0020
        /*0044*/ 	.byte	0x00, 0xf4, 0x21, 0x00


	//----- nvinfo : EIATTR_KPARAM_INFO
	.align		4
.L_18:
        /*0048*/ 	.byte	0x04, 0x17
        /*004a*/ 	.short	(.L_20 - .L_19)
.L_19:
        /*004c*/ 	.word	0x00000000
        /*0050*/ 	.short	0x0003
        /*0052*/ 	.short	0x0018
        /*0054*/ 	.byte	0x00, 0xf4, 0x21, 0x00


	//----- nvinfo : EIATTR_KPARAM_INFO
	.align		4
.L_20:
        /*0058*/ 	.byte	0x04, 0x17
        /*005a*/ 	.short	(.L_22 - .L_21)
.L_21:
        /*005c*/ 	.word	0x00000000
        /*0060*/ 	.short	0x0002
        /*0062*/ 	.short	0x0010
        /*0064*/ 	.byte	0x00, 0xf4, 0x21, 0x00


	//----- nvinfo : EIATTR_KPARAM_INFO
	.align		4
.L_22:
        /*0068*/ 	.byte	0x04, 0x17
        /*006a*/ 	.short	(.L_24 - .L_23)
.L_23:
        /*006c*/ 	.word	0x00000000
        /*0070*/ 	.short	0x0001
        /*0072*/ 	.short	0x0008
        /*0074*/ 	.byte	0x00, 0xf4, 0x21, 0x00


	//----- nvinfo : EIATTR_KPARAM_INFO
	.align		4
.L_24:
        /*0078*/ 	.byte	0x04, 0x17
        /*007a*/ 	.short	(.L_26 - .L_25)
.L_25:
        /*007c*/ 	.word	0x00000000
        /*0080*/ 	.short	0x0000
        /*0082*/ 	.short	0x0000
        /*0084*/ 	.byte	0x00, 0xf4, 0x21, 0x00


	//----- nvinfo : EIATTR_SPARSE_MMA_MASK
	.align		4
.L_26:
        /*0088*/ 	.byte	0x03, 0x50
        /*008a*/ 	.short	0x0000


	//----- nvinfo : EIATTR_MAXREG_COUNT
	.align		4
        /*008c*/ 	.byte	0x03, 0x1b
        /*008e*/ 	.short	0x00ff


	//----- nvinfo : EIATTR_COOP_GROUP_MASK_REGIDS
	.align		4
        /*0090*/ 	.byte	0x04, 0x29
        /*0092*/ 	.short	(.L_28 - .L_27)


	//   ....[0]....
.L_27:
        /*0094*/ 	.word	0xffffffff


	//   ....[1]....
        /*0098*/ 	.word	0xffffffff


	//   ....[2]....
        /*009c*/ 	.word	0xffffffff


	//   ....[3]....
        /*00a0*/ 	.word	0xffffffff


	//   ....[4]....
        /*00a4*/ 	.word	0xffffffff


	//   ....[5]....
        /*00a8*/ 	.word	0xffffffff


	//   ....[6]....
        /*00ac*/ 	.word	0xffffffff


	//   ....[7]....
        /*00b0*/ 	.word	0xffffffff


	//   ....[8]....
        /*00b4*/ 	.word	0xffffffff


	//   ....[9]....
        /*00b8*/ 	.word	0xffffffff


	//   ....[10]....
        /*00bc*/ 	.word	0xffffffff


	//   ....[11]....
        /*00c0*/ 	.word	0xffffffff


	//   ....[12]....
        /*00c4*/ 	.word	0xffffffff


	//   ....[13]....
        /*00c8*/ 	.word	0xffffffff


	//   ....[14]....
        /*00cc*/ 	.word	0xffffffff


	//   ....[15]....
        /*00d0*/ 	.word	0xffffffff


	//----- nvinfo : EIATTR_COOP_GROUP_INSTR_OFFSETS
	.align		4
.L_28:
        /*00d4*/ 	.byte	0x04, 0x28
        /*00d6*/ 	.short	(.L_30 - .L_29)


	//   ....[0]....
.L_29:
        /*00d8*/ 	.word	0x00000230


	//   ....[1]....
        /*00dc*/ 	.word	0x00000240


	//   ....[2]....
        /*00e0*/ 	.word	0x00000270


	//   ....[3]....
        /*00e4*/ 	.word	0x00000280


	//   ....[4]....
        /*00e8*/ 	.word	0x000002b0


	//   ....[5]....
        /*00ec*/ 	.word	0x000002c0


	//   ....[6]....
        /*00f0*/ 	.word	0x000002f0


	//   ....[7]....
        /*00f4*/ 	.word	0x00000300


	//   ....[8]....
        /*00f8*/ 	.word	0x00000390


	//   ....[9]....
        /*00fc*/ 	.word	0x000003b0


	//   ....[10]....
        /*0100*/ 	.word	0x000003d0


	//   ....[11]....
        /*0104*/ 	.word	0x000003f0


	//   ....[12]....
        /*0108*/ 	.word	0x00000410


	//   ....[13]....
        /*010c*/ 	.word	0x00000430


	//   ....[14]....
        /*0110*/ 	.word	0x00000460


	//   ....[15]....
        /*0114*/ 	.word	0x00000480


	//----- nvinfo : EIATTR_EXIT_INSTR_OFFSETS
	.align		4
.L_30:
        /*0118*/ 	.byte	0x04, 0x1c
        /*011a*/ 	.short	(.L_32 - .L_31)


	//   ....[0]....
.L_31:
        /*011c*/ 	.word	0x000005a0


	//   ....[1]....
        /*0120*/ 	.word	0x000005c0


	//----- nvinfo : EIATTR_REQNTID
	.align		4
.L_32:
        /*0124*/ 	.byte	0x04, 0x10
        /*0126*/ 	.short	(.L_34 - .L_33)
.L_33:
        /*0128*/ 	.word	0x00000040
        /*012c*/ 	.word	0x00000001
        /*0130*/ 	.word	0x00000001


	//----- nvinfo : EIATTR_CBANK_PARAM_SIZE
	.align		4
.L_34:
        /*0134*/ 	.byte	0x03, 0x19
        /*0136*/ 	.short	0x0038


	//----- nvinfo : EIATTR_PARAM_CBANK
	.align		4
        /*0138*/ 	.byte	0x04, 0x0a
        /*013a*/ 	.short	(.L_36 - .L_35)
	.align		4
.L_35:
        /*013c*/ 	.word	index@(.nv.constant0.triton_per_fused__native_batch_norm_legit_add_convolution_3)
        /*0140*/ 	.short	0x0210
        /*0142*/ 	.short	0x0038


	//----- nvinfo : EIATTR_SW_WAR
	.align		4
.L_36:
        /*0144*/ 	.byte	0x04, 0x36
        /*0146*/ 	.short	(.L_38 - .L_37)
.L_37:
        /*0148*/ 	.word	0x00000008
.L_38:


//--------------------- .nv.callgraph             --------------------------
	.section	.nv.callgraph,"",@"SHT_CUDA_CALLGRAPH"
	.align	4
	.sectionentsize	8
	.align		4
        /*0000*/ 	.word	0x00000000
	.align		4
        /*0004*/ 	.word	0xffffffff
	.align		4
        /*0008*/ 	.word	0x00000000
	.align		4
        /*000c*/ 	.word	0xfffffffe
	.align		4
        /*0010*/ 	.word	0x00000000
	.align		4
        /*0014*/ 	.word	0xfffffffd
	.align		4
        /*0018*/ 	.word	0x00000000
	.align		4
        /*001c*/ 	.word	0xfffffffc


//--------------------- .nv.constant4             --------------------------
	.section	.nv.constant4,"a",@progbits
	.align	8
	.align		8
.nv.constant4:
        /*0000*/ 	.dword	_$_str


//--------------------- .text.triton_per_fused__native_batch_norm_legit_add_convolution_3 --------------------------
	.section	.text.triton_per_fused__native_batch_norm_legit_add_convolution_3,"ax",@progbits
	.align	128
        .global         triton_per_fused__native_batch_norm_legit_add_convolution_3
        .type           triton_per_fused__native_batch_norm_legit_add_convolution_3,@function
        .size           triton_per_fused__native_batch_norm_legit_add_convolution_3,(.L_x_1 - triton_per_fused__native_batch_norm_legit_add_convolution_3)
        .other          triton_per_fused__native_batch_norm_legit_add_convolution_3,@"STO_CUDA_ENTRY STV_DEFAULT"
triton_per_fused__native_batch_norm_legit_add_convolution_3:
.text.triton_per_fused__native_batch_norm_legit_add_convolution_3:
[----:B------:R-:W0:Y:S02]  /*0000*/  LDC R1, c[0x0][0x28] ;  /* 0x00000a00ff017b82 */ /* 0x000e240000000800 */
[----:B------:R-:W1:Y:S01]  /*0010*/  S2R R0, SR_CTAID.X ;  /* 0x0000000000007919 */ /* 0x000e620000002500 */
[----:B------:R-:W2:Y:S01]  /*0020*/  LDC.64 R8, c[0x0][0x218] ;  /* 0x00008600ff087b82 */ /* 0x000ea20000000a00 */
[----:B------:R-:W-:Y:S01]  /*0030*/  ULDC.64 UR4, c[0x0][0x208] ;  /* 0x0000820000047ab9 */ /* 0x000fe20000000a00 */
[----:B------:R-:W-:Y:S01]  /*0040*/  CS2R R12, SRZ ;  /* 0x00000000000c7805 */ /* 0x000fe2000001ff00 */
[----:B------:R-:W3:Y:S05]  /*0050*/  S2R R16, SR_TID.X ;  /* 0x0000000000107919 */ /* 0x000eea0000002100 */
[----:B------:R-:W4:Y:S08]  /*0060*/  LDC.64 R2, c[0x0][0x210] ;  /* 0x00008400ff027b82 */ /* 0x000f300000000a00 */
[----:B------:R-:W5:Y:S01]  /*0070*/  LDC.64 R10, c[0x0][0x220] ;  /* 0x00008800ff0a7b82 */ /* 0x000f620000000a00 */
[----:B-1----:R-:W-:-:S02]  /*0080*/  SHF.R.S32.HI R5, RZ, 0x1f, R0 ;  /* 0x0000001fff057819 */ /* 0x002fc40000011400 */
[----:B------:R-:W-:Y:S02]  /*0090*/  ISETP.GE.AND P2, PT, R0, 0x10, PT ;  /* 0x000000100000780c */ /* 0x000fe40003f46270 */
[----:B------:R-:W-:Y:S02]  /*00a0*/  LEA.HI R4, R5, R0, RZ, 0x2 ;  /* 0x0000000005047211 */ /* 0x000fe400078f10ff */
[----:B---3--:R-:W-:Y:S02]  /*00b0*/  LOP3.LUT R5, R16, 0xf, RZ, 0xc0, !PT ;  /* 0x0000000f10057812 */ /* 0x008fe400078ec0ff */
[----:B------:R-:W-:Y:S02]  /*00c0*/  LOP3.LUT R7, R4, 0xfffffffc, RZ, 0xc0, !PT ;  /* 0xfffffffc04077812 */ /* 0x000fe400078ec0ff */
[----:B------:R-:W-:Y:S02]  /*00d0*/  LEA R4, R0, R5, 0x4 ;  /* 0x0000000500047211 */ /* 0x000fe400078e20ff */
[----:B------:R-:W-:-:S03]  /*00e0*/  IADD3 R7, -R7, R0, RZ ;  /* 0x0000000007077210 */ /* 0x000fc60007ffe1ff */
[----:B----4-:R-:W-:-:S04]  /*00f0*/  IMAD.WIDE R2, R4, 0x4, R2 ;  /* 0x0000000404027825 */ /* 0x010fc800078e0202 */
[----:B--2---:R-:W-:Y:S01]  /*0100*/  IMAD.WIDE R8, R7, 0x4, R8 ;  /* 0x0000000407087825 */ /* 0x004fe200078e0208 */
[----:B------:R-:W-:-:S04]  /*0110*/  CS2R R6, SRZ ;  /* 0x0000000000067805 */ /* 0x000fc8000001ff00 */
[----:B------:R-:W2:Y:S04]  /*0120*/  @!P2 LDG.E.EL R12, desc[UR4][R8.64] ;  /* 0x00000004080ca981 */ /* 0x000ea8000c2e1900 */
[----:B------:R-:W3:Y:S04]  /*0130*/  @!P2 LDG.E R6, desc[UR4][R2.64] ;  /* 0x000000040206a981 */ /* 0x000ee8000c1e1900 */
[----:B------:R-:W4:Y:S04]  /*0140*/  @!P2 LDG.E R7, desc[UR4][R2.64] ;  /* 0x000000040207a981 */ /* 0x000f28000c1e1900 */
[----:B------:R-:W2:Y:S01]  /*0150*/  @!P2 LDG.E.EL R13, desc[UR4][R8.64] ;  /* 0x00000004080da981 */ /* 0x000ea2000c2e1900 */
[----:B------:R-:W-:Y:S01]  /*0160*/  HFMA2.MMA R5, -RZ, RZ, 0, 0 ;  /* 0x00000000ff057435 */ /* 0x000fe200000001ff */
[----:B-----5:R-:W-:-:S09]  /*0170*/  IMAD.WIDE R10, R4, 0x4, R10 ;  /* 0x00000004040a7825 */ /* 0x020fd200078e020a */
[----:B------:R1:W5:Y:S01]  /*0180*/  @!P2 LDG.E R5, desc[UR4][R10.64] ;  /* 0x000000040a05a981 */ /* 0x000362000c1e1900 */
[----:B------:R-:W-:Y:S02]  /*0190*/  MOV R22, 0x3d800000 ;  /* 0x3d80000000167802 */ /* 0x000fe40000000f00 */
[C---:B------:R-:W-:Y:S02]  /*01a0*/  LOP3.LUT P0, RZ, R16.reuse, 0x30, RZ, 0xc0, !PT ;  /* 0x0000003010ff7812 */ /* 0x040fe4000780c0ff */
[----:B------:R-:W-:Y:S02]  /*01b0*/  LOP3.LUT P1, RZ, R16, 0x3f, RZ, 0xc0, !PT ;  /* 0x0000003f10ff7812 */ /* 0x000fe4000782c0ff */
[----:B------:R-:W-:Y:S02]  /*01c0*/  ISETP.LT.AND P0, PT, R0, 0x10, !P0 ;  /* 0x000000100000780c */ /* 0x000fe40004701270 */
[----:B---3--:R-:W-:Y:S02]  /*01d0*/  SEL R15, R6, RZ, !P2 ;  /* 0x000000ff060f7207 */ /* 0x008fe40005000000 */
[----:B----4-:R-:W-:-:S03]  /*01e0*/  SEL R6, R7, RZ, !P2 ;  /* 0x000000ff07067207 */ /* 0x010fc60005000000 */
[----:B--2---:R-:W-:Y:S02]  /*01f0*/  FADD R7, R15, R12 ;  /* 0x0000000c0f077221 */ /* 0x004fe40000000000 */
[----:B------:R-:W-:-:S03]  /*0200*/  FADD R13, R6, R13 ;  /* 0x0000000d060d7221 */ /* 0x000fc60000000000 */
[----:B------:R-:W-:Y:S02]  /*0210*/  FSEL R6, R7, RZ, !P2 ;  /* 0x000000ff07067208 */ /* 0x000fe40005000000 */
[----:B------:R-:W-:-:S03]  /*0220*/  FSEL R12, R13, RZ, !P2 ;  /* 0x000000ff0d0c7208 */ /* 0x000fc60005000000 */
[----:B------:R-:W2:Y:S04]  /*0230*/  SHFL.BFLY PT, R9, R6, 0x8, 0x1f ;  /* 0x0d001f0006097f89 */ /* 0x000ea800000e0000 */
[----:B------:R-:W3:Y:S01]  /*0240*/  SHFL.BFLY PT, R15, R12, 0x8, 0x1f ;  /* 0x0d001f000c0f7f89 */ /* 0x000ee200000e0000 */
[----:B--2---:R-:W-:Y:S01]  /*0250*/  FADD R9, R6, R9 ;  /* 0x0000000906097221 */ /* 0x004fe20000000000 */
[----:B---3--:R-:W-:-:S04]  /*0260*/  FADD R15, R12, R15 ;  /* 0x0000000f0c0f7221 */ /* 0x008fc80000000000 */
[----:B------:R-:W1:Y:S04]  /*0270*/  SHFL.BFLY PT, R8, R9, 0x4, 0x1f ;  /* 0x0c801f0009087f89 */ /* 0x000e6800000e0000 */
[----:B------:R-:W2:Y:S01]  /*0280*/  SHFL.BFLY PT, R14, R15, 0x4, 0x1f ;  /* 0x0c801f000f0e7f89 */ /* 0x000ea200000e0000 */
[----:B-1----:R-:W-:Y:S01]  /*0290*/  FADD R10, R9, R8 ;  /* 0x00000008090a7221 */ /* 0x002fe20000000000 */
[----:B--2---:R-:W-:-:S04]  /*02a0*/  FADD R14, R15, R14 ;  /* 0x0000000e0f0e7221 */ /* 0x004fc80000000000 */
[----:B------:R-:W1:Y:S04]  /*02b0*/  SHFL.BFLY PT, R11, R10, 0x2, 0x1f ;  /* 0x0c401f000a0b7f89 */ /* 0x000e6800000e0000 */
[----:B------:R-:W2:Y:S01]  /*02c0*/  SHFL.BFLY PT, R17, R14, 0x2, 0x1f ;  /* 0x0c401f000e117f89 */ /* 0x000ea200000e0000 */
[----:B-1----:R-:W-:Y:S01]  /*02d0*/  FADD R11, R10, R11 ;  /* 0x0000000b0a0b7221 */ /* 0x002fe20000000000 */
[----:B--2---:R-:W-:-:S04]  /*02e0*/  FADD R17, R14, R17 ;  /* 0x000000110e117221 */ /* 0x004fc80000000000 */
[----:B------:R-:W1:Y:S04]  /*02f0*/  SHFL.BFLY PT, R6, R11, 0x1, 0x1f ;  /* 0x0c201f000b067f89 */ /* 0x000e6800000e0000 */
[----:B------:R-:W2:Y:S01]  /*0300*/  SHFL.BFLY PT, R8, R17, 0x1, 0x1f ;  /* 0x0c201f0011087f89 */ /* 0x000ea200000e0000 */
[----:B-1----:R-:W-:Y:S01]  /*0310*/  FADD R6, R11, R6 ;  /* 0x000000060b067221 */ /* 0x002fe20000000000 */
[----:B--2---:R-:W-:-:S03]  /*0320*/  FADD R9, R17, R8 ;  /* 0x0000000811097221 */ /* 0x004fc60000000000 */
[----:B------:R-:W-:Y:S01]  /*0330*/  FFMA R8, R6, -0.0625, R7 ;  /* 0xbd80000006087823 */ /* 0x000fe20000000007 */
[----:B------:R-:W-:-:S03]  /*0340*/  FMUL R6, R9, 0.0625 ;  /* 0x3d80000009067820 */ /* 0x000fc60000400000 */
[----:B------:R-:W-:Y:S01]  /*0350*/  FMUL R9, R8, R8 ;  /* 0x0000000808097220 */ /* 0x000fe20000400000 */
[----:B------:R-:W-:-:S04]  /*0360*/  FADD R13, R13, -R6 ;  /* 0x800000060d0d7221 */ /* 0x000fc80000000000 */
[----:B------:R-:W-:Y:S01]  /*0370*/  FSEL R9, R9, RZ, !P2 ;  /* 0x000000ff09097208 */ /* 0x000fe20005000000 */
[----:B------:R-:W-:-:S04]  /*0380*/  FMUL R13, R13, R13 ;  /* 0x0000000d0d0d7220 */ /* 0x000fc80000400000 */
[----:B------:R-:W1:Y:S01]  /*0390*/  SHFL.BFLY PT, R10, R9, 0x8, 0x1f ;  /* 0x0d001f00090a7f89 */ /* 0x000e6200000e0000 */
[----:B------:R-:W-:-:S05]  /*03a0*/  FSEL R13, R13, RZ, !P2 ;  /* 0x000000ff0d0d7208 */ /* 0x000fca0005000000 */
[----:B------:R-:W2:Y:S01]  /*03b0*/  SHFL.BFLY PT, R12, R13, 0x8, 0x1f ;  /* 0x0d001f000d0c7f89 */ /* 0x000ea200000e0000 */
[----:B-1----:R-:W-:-:S05]  /*03c0*/  FADD R10, R9, R10 ;  /* 0x0000000a090a7221 */ /* 0x002fca0000000000 */
[----:B------:R-:W1:Y:S01]  /*03d0*/  SHFL.BFLY PT, R11, R10, 0x4, 0x1f ;  /* 0x0c801f000a0b7f89 */ /* 0x000e6200000e0000 */
[----:B--2---:R-:W-:-:S05]  /*03e0*/  FADD R15, R13, R12 ;  /* 0x0000000c0d0f7221 */ /* 0x004fca0000000000 */
[----:B------:R-:W2:Y:S01]  /*03f0*/  SHFL.BFLY PT, R14, R15, 0x4, 0x1f ;  /* 0x0c801f000f0e7f89 */ /* 0x000ea200000e0000 */
[----:B-1----:R-:W-:-:S05]  /*0400*/  FADD R12, R10, R11 ;  /* 0x0000000b0a0c7221 */ /* 0x002fca0000000000 */
[----:B------:R-:W1:Y:S01]  /*0410*/  SHFL.BFLY PT, R11, R12, 0x2, 0x1f ;  /* 0x0c401f000c0b7f89 */ /* 0x000e6200000e0000 */
[----:B--2---:R-:W-:-:S05]  /*0420*/  FADD R17, R15, R14 ;  /* 0x0000000e0f117221 */ /* 0x004fca0000000000 */
[----:B------:R-:W2:Y:S01]  /*0430*/  SHFL.BFLY PT, R18, R17, 0x2, 0x1f ;  /* 0x0c401f0011127f89 */ /* 0x000ea200000e0000 */
[----:B-1----:R-:W-:Y:S02]  /*0440*/  FADD R9, R12, R11 ;  /* 0x0000000b0c097221 */ /* 0x002fe40000000000 */
[----:B------:R-:W1:Y:S03]  /*0450*/  LDC.64 R10, c[0x0][0x238] ;  /* 0x00008e00ff0a7b82 */ /* 0x000e660000000a00 */
[----:B------:R-:W3:Y:S01]  /*0460*/  SHFL.BFLY PT, R14, R9, 0x1, 0x1f ;  /* 0x0c201f00090e7f89 */ /* 0x000ee200000e0000 */
[----:B--2---:R-:W-:-:S05]  /*0470*/  FADD R18, R17, R18 ;  /* 0x0000001211127221 */ /* 0x004fca0000000000 */
[----:B------:R-:W2:Y:S01]  /*0480*/  SHFL.BFLY PT, R19, R18, 0x1, 0x1f ;  /* 0x0c201f0012137f89 */ /* 0x000ea200000e0000 */
[----:B---3--:R-:W-:Y:S02]  /*0490*/  FADD R13, R9, R14 ;  /* 0x0000000e090d7221 */ /* 0x008fe40000000000 */
[----:B------:R-:W3:Y:S02]  /*04a0*/  LDC.64 R14, c[0x0][0x230] ;  /* 0x00008c00ff0e7b82 */ /* 0x000ee40000000a00 */
[----:B------:R-:W-:Y:S01]  /*04b0*/  FFMA R20, R13, R22, 9.9999997473787516356e-06 ;  /* 0x3727c5ac0d147423 */ /* 0x000fe20000000016 */
[----:B--2---:R-:W-:-:S05]  /*04c0*/  FADD R19, R18, R19 ;  /* 0x0000001312137221 */ /* 0x004fca0000000000 */
[----:B------:R-:W2:Y:S01]  /*04d0*/  LDC.64 R12, c[0x0][0x228] ;  /* 0x00008a00ff0c7b82 */ /* 0x000ea20000000a00 */
[----:B------:R-:W4:Y:S01]  /*04e0*/  MUFU.RSQ R20, R20 ;  /* 0x0000001400147308 */ /* 0x000f220000001400 */
[----:B------:R-:W-:Y:S01]  /*04f0*/  FFMA R19, R19, R22, 9.9999997473787516356e-06 ;  /* 0x3727c5ac13137423 */ /* 0x000fe20000000016 */
[----:B------:R-:W-:Y:S02]  /*0500*/  ISETP.LT.AND P1, PT, R0, 0x10, !P1 ;  /* 0x000000100000780c */ /* 0x000fe40004f21270 */
[----:B-----5:R-:W-:-:S04]  /*0510*/  SEL R5, R5, RZ, !P2 ;  /* 0x000000ff05057207 */ /* 0x020fc80005000000 */
[----:B------:R-:W5:Y:S01]  /*0520*/  MUFU.RSQ R19, R19 ;  /* 0x0000001300137308 */ /* 0x000f620000001400 */
[----:B-1----:R-:W-:Y:S01]  /*0530*/  IMAD.WIDE R10, R0, 0x4, R10 ;  /* 0x00000004000a7825 */ /* 0x002fe200078e020a */
[----:B------:R1:W-:Y:S03]  /*0540*/  @P0 STG.E desc[UR4][R2.64], R7 ;  /* 0x0000000702000986 */ /* 0x0003e6000c101904 */
[----:B----4-:R-:W-:Y:S01]  /*0550*/  FFMA R5, R8, R20, R5 ;  /* 0x0000001408057223 */ /* 0x010fe20000000005 */
[----:B---3--:R-:W-:-:S05]  /*0560*/  IMAD.WIDE R14, R4, 0x4, R14 ;  /* 0x00000004040e7825 */ /* 0x008fca00078e020e */
[----:B------:R1:W-:Y:S04]  /*0570*/  @P0 STG.E desc[UR4][R14.64], R5 ;  /* 0x000000050e000986 */ /* 0x0003e8000c101904 */
[----:B-----5:R1:W-:Y:S01]  /*0580*/  @P1 STG.E desc[UR4][R10.64], R19 ;  /* 0x000000130a001986 */ /* 0x0203e2000c101904 */
[----:B--2---:R-:W-:Y:S01]  /*0590*/  IMAD.WIDE R12, R0, 0x4, R12 ;  /* 0x00000004000c7825 */ /* 0x004fe200078e020c */
[----:B------:R-:W-:Y:S06]  /*05a0*/  @!P1 EXIT ;  /* 0x000000000000994d */ /* 0x000fec0003800000 */
[----:B------:R-:W-:Y:S01]  /*05b0*/  STG.E desc[UR4][R12.64], R6 ;  /* 0x000000060c007986 */ /* 0x000fe2000c101904 */
[----:B------:R-:W-:Y:S05]  /*05c0*/  EXIT ;  /* 0x000000000000794d */ /* 0x000fea0003800000 */
.L_x_0:
[----:B------:R-:W-:-:S00]  /*05d0*/  BRA `(.L_x_0) ;  /* 0xfffffffc00fc7947 */ /* 0x000fc0000383ffff */
[----:B------:R-:W-:-:S00]  /*05e0*/  NOP ;  /* 0x0000000000007918 */ /* 0x000fc00000000000 */
        /* <DEDUP_REMOVED lines=9> */
.L_x_1:


//--------------------- .nv.global.init           --------------------------
	.section	.nv.global.init,"aw",@progbits
.nv.global.init:
	.type		_$_str,@object
	.size		_$_str,(.L_0 - _$_str)
_$_str:
        /*0000*/ 	.byte	0x5f, 0x5f, 0x43, 0x55, 0x44, 0x41, 0x5f, 0x46, 0x54, 0x5a, 0x00
.L_0:


//--------------------- .nv.constant0.triton_per_fused__native_batch_norm_legit_add_convolution_3 --------------------------
	.section	.nv.constant0.triton_per_fused__native_batch_norm_legit_add_convolution_3,"a",@progbits
	.sectionflags	@""
	.align	4
.nv.constant0.triton_per_fused__native_batch_norm_legit_add_convolution_3:
	.zero		584
